//
// Generated by NVIDIA NVVM Compiler
//
// Compiler Build ID: CL-36424714
// Cuda compilation tools, release 13.0, V13.0.88
// Based on NVVM 20.0.0
//

.version 9.0
.target sm_100
.address_size 64

	// .globl	_Z7InitMasPfS_Ri

.visible .entry _Z7InitMasPfS_Ri(
	.param .u64 .ptr .align 1 _Z7InitMasPfS_Ri_param_0,
	.param .u64 .ptr .align 1 _Z7InitMasPfS_Ri_param_1,
	.param .u64 .ptr .align 1 _Z7InitMasPfS_Ri_param_2
)
{
	.reg .b32 	%r<6>;
	.reg .b32 	%f<2>;
	.reg .b64 	%rd<8>;

	ld.param.u64 	%rd1, [_Z7InitMasPfS_Ri_param_0];
	ld.param.u64 	%rd2, [_Z7InitMasPfS_Ri_param_1];
	cvta.to.global.u64 	%rd3, %rd2;
	cvta.to.global.u64 	%rd4, %rd1;
	mov.u32 	%r1, %tid.x;
	mov.u32 	%r2, %ntid.x;
	mov.u32 	%r3, %ctaid.x;
	mad.lo.s32 	%r4, %r2, %r3, %r1;
	cvt.rn.f32.s32 	%f1, %r4;
	mul.wide.s32 	%rd5, %r4, 4;
	add.s64 	%rd6, %rd4, %rd5;
	st.global.f32 	[%rd6], %f1;
	add.s64 	%rd7, %rd3, %rd5;
	mov.b32 	%r5, 1056964608;
	st.global.u32 	[%rd7], %r5;
	ret;

}
	// .globl	_Z8MultiMasPfS_S_
.visible .entry _Z8MultiMasPfS_S_(
	.param .u64 .ptr .align 1 _Z8MultiMasPfS_S__param_0,
	.param .u64 .ptr .align 1 _Z8MultiMasPfS_S__param_1,
	.param .u64 .ptr .align 1 _Z8MultiMasPfS_S__param_2
)
{
	.reg .b32 	%r<5>;
	.reg .b32 	%f<4>;
	.reg .b64 	%rd<11>;

	ld.param.u64 	%rd1, [_Z8MultiMasPfS_S__param_0];
	ld.param.u64 	%rd2, [_Z8MultiMasPfS_S__param_1];
	ld.param.u64 	%rd3, [_Z8MultiMasPfS_S__param_2];
	cvta.to.global.u64 	%rd4, %rd3;
	cvta.to.global.u64 	%rd5, %rd2;
	cvta.to.global.u64 	%rd6, %rd1;
	mov.u32 	%r1, %tid.x;
	mov.u32 	%r2, %ntid.x;
	mov.u32 	%r3, %ctaid.x;
	mad.lo.s32 	%r4, %r2, %r3, %r1;
	mul.wide.s32 	%rd7, %r4, 4;
	add.s64 	%rd8, %rd6, %rd7;
	ld.global.f32 	%f1, [%rd8];
	add.s64 	%rd9, %rd5, %rd7;
	ld.global.f32 	%f2, [%rd9];
	mul.f32 	%f3, %f1, %f2;
	add.s64 	%rd10, %rd4, %rd7;
	st.global.f32 	[%rd10], %f3;
	ret;

}


// ===== COMPILED SASS (sm_100) =====

	.target	sm_100

	.elftype	@"ET_EXEC"


//--------------------- .note.nv.tkinfo           --------------------------
	.section	.note.nv.tkinfo,"",@"SHT_NOTE"
	.sectionflags	@"SHF_NOTE_NV_TKINFO"
	.tkinfo
        /*0018*/ 	.word	0x00000002
        /*0030*/ 	.string	""
        /*0030*/ 	.string	"ptxas"
        /*0030*/ 	.string	"Cuda compilation tools, release 13.0, V13.0.88"
        /*0030*/ 	.string	"Build cuda_13.0.r13.0/compiler.36424714_0"
        /*0030*/ 	.string	"-arch sm_100 -m 64 "



//--------------------- .note.nv.cuinfo           --------------------------
	.section	.note.nv.cuinfo,"",@"SHT_NOTE"
	.sectionflags	@"SHF_NOTE_NV_CUINFO"
        /*0018*/ 	.short	0x0002
        /*001a*/ 	.short	0x0064
        /*001c*/ 	.short	0x0082
	.zero		2


//--------------------- .nv.info                  --------------------------
	.section	.nv.info,"",@"SHT_CUDA_INFO"
	.align	4


	//----- nvinfo : EIATTR_REGCOUNT
	.align		4
        /*0000*/ 	.byte	0x04, 0x2f
        /*0002*/ 	.short	(.L_1 - .L_0)
	.align		4
.L_0:
        /*0004*/ 	.word	index@(_Z7InitMasPfS_Ri)
        /*0008*/ 	.word	0x0000000c


	//----- nvinfo : EIATTR_FRAME_SIZE
	.align		4
.L_1:
        /*000c*/ 	.byte	0x04, 0x11
        /*000e*/ 	.short	(.L_3 - .L_2)
	.align		4
.L_2:
        /*0010*/ 	.word	index@(_Z7InitMasPfS_Ri)
        /*0014*/ 	.word	0x00000000


	//----- nvinfo : EIATTR_REGCOUNT
	.align		4
.L_3:
        /*0018*/ 	.byte	0x04, 0x2f
        /*001a*/ 	.short	(.L_5 - .L_4)
	.align		4
.L_4:
        /*001c*/ 	.word	index@(_Z8MultiMasPfS_S_)
        /*0020*/ 	.word	0x0000000c


	//----- nvinfo : EIATTR_FRAME_SIZE
	.align		4
.L_5:
        /*0024*/ 	.byte	0x04, 0x11
        /*0026*/ 	.short	(.L_7 - .L_6)
	.align		4
.L_6:
        /*0028*/ 	.word	index@(_Z8MultiMasPfS_S_)
        /*002c*/ 	.word	0x00000000


	//----- nvinfo : EIATTR_MIN_STACK_SIZE
	.align		4
.L_7:
        /*0030*/ 	.byte	0x04, 0x12
        /*0032*/ 	.short	(.L_9 - .L_8)
	.align		4
.L_8:
        /*0034*/ 	.word	index@(_Z8MultiMasPfS_S_)
        /*0038*/ 	.word	0x00000000


	//----- nvinfo : EIATTR_MIN_STACK_SIZE
	.align		4
.L_9:
        /*003c*/ 	.byte	0x04, 0x12
        /*003e*/ 	.short	(.L_11 - .L_10)
	.align		4
.L_10:
        /*0040*/ 	.word	index@(_Z7InitMasPfS_Ri)
        /*0044*/ 	.word	0x00000000
.L_11:


//--------------------- .nv.compat                --------------------------
	.section	.nv.compat,"",@"SHT_CUDA_COMPAT_INFO"
	.align	4
        /*0000*/ 	.byte	0x02, 0x09, 0x00, 0x00, 0x02, 0x02, 0x01, 0x00, 0x02, 0x05, 0x05, 0x00, 0x03, 0x07, 0x01, 0x01
        /*0010*/ 	.byte	0x02, 0x03, 0x00, 0x00, 0x02, 0x06, 0x01, 0x00, 0x04, 0x0b, 0x08, 0x00, 0x09, 0x00, 0x00, 0x00
        /*0020*/ 	.byte	0x00, 0x00, 0x00, 0x00


//--------------------- .nv.info._Z8MultiMasPfS_S_ --------------------------
	.section	.nv.info._Z8MultiMasPfS_S_,"",@"SHT_CUDA_INFO"
	.sectionflags	@""
	.align	4


	//----- nvinfo : EIATTR_CUDA_API_VERSION
	.align		4
        /*0000*/ 	.byte	0x04, 0x37
        /*0002*/ 	.short	(.L_13 - .L_12)
.L_12:
        /*0004*/ 	.word	0x00000082


	//----- nvinfo : EIATTR_KPARAM_INFO
	.align		4
.L_13:
        /*0008*/ 	.byte	0x04, 0x17
        /*000a*/ 	.short	(.L_15 - .L_14)
.L_14:
        /*000c*/ 	.word	0x00000000
        /*0010*/ 	.short	0x0002
        /*0012*/ 	.short	0x0010
        /*0014*/ 	.byte	0x00, 0xf5, 0x21, 0x00


	//----- nvinfo : EIATTR_KPARAM_INFO
	.align		4
.L_15:
        /*0018*/ 	.byte	0x04, 0x17
        /*001a*/ 	.short	(.L_17 - .L_16)
.L_16:
        /*001c*/ 	.word	0x00000000
        /*0020*/ 	.short	0x0001
        /*0022*/ 	.short	0x0008
        /*0024*/ 	.byte	0x00, 0xf5, 0x21, 0x00


	//----- nvinfo : EIATTR_KPARAM_INFO
	.align		4
.L_17:
        /*0028*/ 	.byte	0x04, 0x17
        /*002a*/ 	.short	(.L_19 - .L_18)
.L_18:
        /*002c*/ 	.word	0x00000000
        /*0030*/ 	.short	0x0000
        /*0032*/ 	.short	0x0000
        /*0034*/ 	.byte	0x00, 0xf5, 0x21, 0x00


	//----- nvinfo : EIATTR_SPARSE_MMA_MASK
	.align		4
.L_19:
        /*0038*/ 	.byte	0x03, 0x50
        /*003a*/ 	.short	0x0000


	//----- nvinfo : EIATTR_MAXREG_COUNT
	.align		4
        /*003c*/ 	.byte	0x03, 0x1b
        /*003e*/ 	.short	0x00ff


	//----- nvinfo : EIATTR_MERCURY_ISA_VERSION
	.align		4
        /*0040*/ 	.byte	0x03, 0x5f
        /*0042*/ 	.short	0x0101


	//----- nvinfo : EIATTR_VRC_CTA_INIT_COUNT
	.align		4
        /*0044*/ 	.byte	0x02, 0x4a
	.zero		1
	.zero		1


	//----- nvinfo : EIATTR_EXIT_INSTR_OFFSETS
	.align		4
        /*0048*/ 	.byte	0x04, 0x1c
        /*004a*/ 	.short	(.L_21 - .L_20)


	//   ....[0]....
.L_20:
        /*004c*/ 	.word	0x00000100


	//----- nvinfo : EIATTR_CBANK_PARAM_SIZE
	.align		4
.L_21:
        /*0050*/ 	.byte	0x03, 0x19
        /*0052*/ 	.short	0x0018


	//----- nvinfo : EIATTR_PARAM_CBANK
	.align		4
        /*0054*/ 	.byte	0x04, 0x0a
        /*0056*/ 	.short	(.L_23 - .L_22)
	.align		4
.L_22:
        /*0058*/ 	.word	index@(.nv.constant0._Z8MultiMasPfS_S_)
        /*005c*/ 	.short	0x0380
        /*005e*/ 	.short	0x0018


	//----- nvinfo : EIATTR_SW_WAR
	.align		4
.L_23:
        /*0060*/ 	.byte	0x04, 0x36
        /*0062*/ 	.short	(.L_25 - .L_24)
.L_24:
        /*0064*/ 	.word	0x00000008
.L_25:


//--------------------- .nv.info._Z7InitMasPfS_Ri --------------------------
	.section	.nv.info._Z7InitMasPfS_Ri,"",@"SHT_CUDA_INFO"
	.sectionflags	@""
	.align	4


	//----- nvinfo : EIATTR_CUDA_API_VERSION
	.align		4
        /*0000*/ 	.byte	0x04, 0x37
        /*0002*/ 	.short	(.L_27 - .L_26)
.L_26:
        /*0004*/ 	.word	0x00000082


	//----- nvinfo : EIATTR_KPARAM_INFO
	.align		4
.L_27:
        /*0008*/ 	.byte	0x04, 0x17
        /*000a*/ 	.short	(.L_29 - .L_28)
.L_28:
        /*000c*/ 	.word	0x00000000
        /*0010*/ 	.short	0x0002
        /*0012*/ 	.short	0x0010
        /*0014*/ 	.byte	0x00, 0xf5, 0x21, 0x00


	//----- nvinfo : EIATTR_KPARAM_INFO
	.align		4
.L_29:
        /*0018*/ 	.byte	0x04, 0x17
        /*001a*/ 	.short	(.L_31 - .L_30)
.L_30:
        /*001c*/ 	.word	0x00000000
        /*0020*/ 	.short	0x0001
        /*0022*/ 	.short	0x0008
        /*0024*/ 	.byte	0x00, 0xf5, 0x21, 0x00


	//----- nvinfo : EIATTR_KPARAM_INFO
	.align		4
.L_31:
        /*0028*/ 	.byte	0x04, 0x17
        /*002a*/ 	.short	(.L_33 - .L_32)
.L_32:
        /*002c*/ 	.word	0x00000000
        /*0030*/ 	.short	0x0000
        /*0032*/ 	.short	0x0000
        /*0034*/ 	.byte	0x00, 0xf5, 0x21, 0x00


	//----- nvinfo : EIATTR_SPARSE_MMA_MASK
	.align		4
.L_33:
        /*0038*/ 	.byte	0x03, 0x50
        /*003a*/ 	.short	0x0000


	//----- nvinfo : EIATTR_MAXREG_COUNT
	.align		4
        /*003c*/ 	.byte	0x03, 0x1b
        /*003e*/ 	.short	0x00ff


	//----- nvinfo : EIATTR_MERCURY_ISA_VERSION
	.align		4
        /*0040*/ 	.byte	0x03, 0x5f
        /*0042*/ 	.short	0x0101


	//----- nvinfo : EIATTR_VRC_CTA_INIT_COUNT
	.align		4
        /*0044*/ 	.byte	0x02, 0x4a
	.zero		1
	.zero		1


	//----- nvinfo : EIATTR_EXIT_INSTR_OFFSETS
	.align		4
        /*0048*/ 	.byte	0x04, 0x1c
        /*004a*/ 	.short	(.L_35 - .L_34)


	//   ....[0]....
.L_34:
        /*004c*/ 	.word	0x000000e0


	//----- nvinfo : EIATTR_CBANK_PARAM_SIZE
	.align		4
.L_35:
        /*0050*/ 	.byte	0x03, 0x19
        /*0052*/ 	.short	0x0018


	//----- nvinfo : EIATTR_PARAM_CBANK
	.align		4
        /*0054*/ 	.byte	0x04, 0x0a
        /*0056*/ 	.short	(.L_37 - .L_36)
	.align		4
.L_36:
        /*0058*/ 	.word	index@(.nv.constant0._Z7InitMasPfS_Ri)
        /*005c*/ 	.short	0x0380
        /*005e*/ 	.short	0x0018


	//----- nvinfo : EIATTR_SW_WAR
	.align		4
.L_37:
        /*0060*/ 	.byte	0x04, 0x36
        /*0062*/ 	.short	(.L_39 - .L_38)
.L_38:
        /*0064*/ 	.word	0x00000008
.L_39:


//--------------------- .nv.callgraph             --------------------------
	.section	.nv.callgraph,"",@"SHT_CUDA_CALLGRAPH"
	.align	4
	.sectionentsize	8
	.align		4
        /*0000*/ 	.word	0x00000000
	.align		4
        /*0004*/ 	.word	0xffffffff
	.align		4
        /*0008*/ 	.word	0x00000000
	.align		4
        /*000c*/ 	.word	0xfffffffe
	.align		4
        /*0010*/ 	.word	0x00000000
	.align		4
        /*0014*/ 	.word	0xfffffffd
	.align		4
        /*0018*/ 	.word	0x00000000
	.align		4
        /*001c*/ 	.word	0xfffffffc


//--------------------- .text._Z8MultiMasPfS_S_   --------------------------
	.section	.text._Z8MultiMasPfS_S_,"ax",@progbits
	.align	128
        .global         _Z8MultiMasPfS_S_
        .type           _Z8MultiMasPfS_S_,@function
        .size           _Z8MultiMasPfS_S_,(.L_x_2 - _Z8MultiMasPfS_S_)
        .other          _Z8MultiMasPfS_S_,@"STO_CUDA_ENTRY STV_DEFAULT"
_Z8MultiMasPfS_S_:
.text._Z8MultiMasPfS_S_:
[----:B------:R-:W-:Y:S01]  /*0000*/  LDC R1, c[0x0][0x37c] ;  /* 0x0000df00ff017b82 */ /* 0x000fe20000000800 */
[----:B------:R-:W0:Y:S07]  /*0010*/  S2R R9, SR_TID.X ;  /* 0x0000000000097919 */ /* 0x000e2e0000002100 */
[----:B------:R-:W1:Y:S01]  /*0020*/  LDC.64 R2, c[0x0][0x380] ;  /* 0x0000e000ff027b82 */ /* 0x000e620000000a00 */
[----:B------:R-:W0:Y:S01]  /*0030*/  LDCU UR6, c[0x0][0x360] ;  /* 0x00006c00ff0677ac */ /* 0x000e220008000800 */
[----:B------:R-:W0:Y:S01]  /*0040*/  S2R R0, SR_CTAID.X ;  /* 0x0000000000007919 */ /* 0x000e220000002500 */
[----:B------:R-:W2:Y:S05]  /*0050*/  LDCU.64 UR4, c[0x0][0x358] ;  /* 0x00006b00ff0477ac */ /* 0x000eaa0008000a00 */
[----:B------:R-:W3:Y:S08]  /*0060*/  LDC.64 R4, c[0x0][0x388] ;  /* 0x0000e200ff047b82 */ /* 0x000ef00000000a00 */
[----:B------:R-:W4:Y:S01]  /*0070*/  LDC.64 R6, c[0x0][0x390] ;  /* 0x0000e400ff067b82 */ /* 0x000f220000000a00 */
[----:B0-----:R-:W-:-:S04]  /*0080*/  IMAD R9, R0, UR6, R9 ;  /* 0x0000000600097c24 */ /* 0x001fc8000f8e0209 */
[----:B-1----:R-:W-:-:S04]  /*0090*/  IMAD.WIDE R2, R9, 0x4, R2 ;  /* 0x0000000409027825 */ /* 0x002fc800078e0202 */
[C---:B---3--:R-:W-:Y:S02]  /*00a0*/  IMAD.WIDE R4, R9.reuse, 0x4, R4 ;  /* 0x0000000409047825 */ /* 0x048fe400078e0204 */
[----:B--2---:R-:W2:Y:S04]  /*00b0*/  LDG.E R2, desc[UR4][R2.64] ;  /* 0x0000000402027981 */ /* 0x004ea8000c1e1900 */
[----:B------:R-:W2:Y:S01]  /*00c0*/  LDG.E R5, desc[UR4][R4.64] ;  /* 0x0000000404057981 */ /* 0x000ea2000c1e1900 */
[----:B----4-:R-:W-:-:S04]  /*00d0*/  IMAD.WIDE R6, R9, 0x4, R6 ;  /* 0x0000000409067825 */ /* 0x010fc800078e0206 */
[----:B--2---:R-:W-:-:S05]  /*00e0*/  FMUL R9, R2, R5 ;  /* 0x0000000502097220 */ /* 0x004fca0000400000 */
[----:B------:R-:W-:Y:S01]  /*00f0*/  STG.E desc[UR4][R6.64], R9 ;  /* 0x0000000906007986 */ /* 0x000fe2000c101904 */
[----:B------:R-:W-:Y:S05]  /*0100*/  EXIT ;  /* 0x000000000000794d */ /* 0x000fea0003800000 */
.L_x_0:
[----:B------:R-:W-:-:S00]  /*0110*/  BRA `(.L_x_0) ;  /* 0xfffffffc00fc7947 */ /* 0x000fc0000383ffff */
[----:B------:R-:W-:-:S00]  /*0120*/  NOP ;  /* 0x0000000000007918 */ /* 0x000fc00000000000 */
        /* <DEDUP_REMOVED lines=13> */
.L_x_2:


//--------------------- .text._Z7InitMasPfS_Ri    --------------------------
	.section	.text._Z7InitMasPfS_Ri,"ax",@progbits
	.align	128
        .global         _Z7InitMasPfS_Ri
        .type           _Z7InitMasPfS_Ri,@function
        .size           _Z7InitMasPfS_Ri,(.L_x_3 - _Z7InitMasPfS_Ri)
        .other          _Z7InitMasPfS_Ri,@"STO_CUDA_ENTRY STV_DEFAULT"
_Z7InitMasPfS_Ri:
.text._Z7InitMasPfS_Ri:
[----:B------:R-:W-:Y:S01]  /*0000*/  LDC R1, c[0x0][0x37c] ;  /* 0x0000df00ff017b82 */ /* 0x000fe20000000800 */
[----:B------:R-:W0:Y:S07]  /*0010*/  S2R R7, SR_TID.X ;  /* 0x0000000000077919 */ /* 0x000e2e0000002100 */
[----:B------:R-:W1:Y:S01]  /*0020*/  LDC.64 R2, c[0x0][0x380] ;  /* 0x0000e000ff027b82 */ /* 0x000e620000000a00 */
[----:B------:R-:W0:Y:S01]  /*0030*/  LDCU UR6, c[0x0][0x360] ;  /* 0x00006c00ff0677ac */ /* 0x000e220008000800 */
[----:B------:R-:W-:Y:S01]  /*0040*/  HFMA2 R9, -RZ, RZ, 1.75, 0 ;  /* 0x3f000000ff097431 */ /* 0x000fe200000001ff */
[----:B------:R-:W0:Y:S01]  /*0050*/  S2R R0, SR_CTAID.X ;  /* 0x0000000000007919 */ /* 0x000e220000002500 */
[----:B------:R-:W2:Y:S04]  /*0060*/  LDCU.64 UR4, c[0x0][0x358] ;  /* 0x00006b00ff0477ac */ /* 0x000ea80008000a00 */
[----:B------:R-:W3:Y:S01]  /*0070*/  LDC.64 R4, c[0x0][0x388] ;  /* 0x0000e200ff047b82 */ /* 0x000ee20000000a00 */
[----:B0-----:R-:W-:-:S04]  /*0080*/  IMAD R7, R0, UR6, R7 ;  /* 0x0000000600077c24 */ /* 0x001fc8000f8e0207 */
[----:B-1----:R-:W-:-:S04]  /*0090*/  IMAD.WIDE R2, R7, 0x4, R2 ;  /* 0x0000000407027825 */ /* 0x002fc800078e0202 */
[----:B---3--:R-:W-:Y:S01]  /*00a0*/  IMAD.WIDE R4, R7, 0x4, R4 ;  /* 0x0000000407047825 */ /* 0x008fe200078e0204 */
[----:B------:R-:W-:-:S05]  /*00b0*/  I2FP.F32.S32 R7, R7 ;  /* 0x0000000700077245 */ /* 0x000fca0000201400 */
[----:B--2---:R-:W-:Y:S04]  /*00c0*/  STG.E desc[UR4][R2.64], R7 ;  /* 0x0000000702007986 */ /* 0x004fe8000c101904 */
[----:B------:R-:W-:Y:S01]  /*00d0*/  STG.E desc[UR4][R4.64], R9 ;  /* 0x0000000904007986 */ /* 0x000fe2000c101904 */
[----:B------:R-:W-:Y:S05]  /*00e0*/  EXIT ;  /* 0x000000000000794d */ /* 0x000fea0003800000 */
.L_x_1:
        /* <DEDUP_REMOVED lines=9> */
.L_x_3:


//--------------------- .nv.shared.reserved.0     --------------------------
	.section	.nv.shared.reserved.0,"aw",@nobits
	.weak		__nv_reservedSMEM_offset_0_alias
	.size		__nv_reservedSMEM_offset_0_alias, 0, 64
	.other		__nv_reservedSMEM_offset_0_alias,@"STO_CUDA_RESERVED_SHARED STV_DEFAULT"
__nv_reservedSMEM_offset_0_alias:
	.zero		0
	.zero		64


//--------------------- .nv.constant0._Z8MultiMasPfS_S_ --------------------------
	.section	.nv.constant0._Z8MultiMasPfS_S_,"a",@progbits
	.sectionflags	@""
	.align	4
.nv.constant0._Z8MultiMasPfS_S_:
	.zero		920


//--------------------- .nv.constant0._Z7InitMasPfS_Ri --------------------------
	.section	.nv.constant0._Z7InitMasPfS_Ri,"a",@progbits
	.sectionflags	@""
	.align	4
.nv.constant0._Z7InitMasPfS_Ri:
	.zero		920


//--------------------- SYMBOLS --------------------------

	.type		.nv.reservedSmem.offset0,@object
	.size		.nv.reservedSmem.offset0,0x4
